	.headerflags	@"EF_CUDA_TEXMODE_UNIFIED EF_CUDA_64BIT_ADDRESS EF_CUDA_ACCELERATORS EF_CUDA_SM90 EF_CUDA_VIRTUAL_SM(EF_CUDA_SM90)"
	.elftype	@"ET_EXEC"


//--------------------- .nv.info                  --------------------------
	.section	.nv.info,"",@"SHT_CUDA_INFO"
	.align	4


	//----- nvinfo : EIATTR_REGCOUNT
	.align		4
        /*0000*/ 	.byte	0x04, 0x2f
        /*0002*/ 	.short	(.L_1 - .L_0)
	.align		4
.L_0:
        /*0004*/ 	.word	index@(triton_poi_fused_relu_6)
        /*0008*/ 	.word	0x00000008


	//----- nvinfo : EIATTR_MIN_STACK_SIZE
	.align		4
.L_1:
        /*000c*/ 	.byte	0x04, 0x12
        /*000e*/ 	.short	(.L_3 - .L_2)
	.align		4
.L_2:
        /*0010*/ 	.word	index@(triton_poi_fused_relu_6)
        /*0014*/ 	.word	0x00000000


	//----- nvinfo : EIATTR_FRAME_SIZE
	.align		4
.L_3:
        /*0018*/ 	.byte	0x04, 0x11
        /*001a*/ 	.short	(.L_5 - .L_4)
	.align		4
.L_4:
        /*001c*/ 	.word	index@(triton_poi_fused_relu_6)
        /*0020*/ 	.word	0x00000000


	//----- nvinfo : EIATTR_MIN_STACK_SIZE
	.align		4
.L_5:
        /*0024*/ 	.byte	0x04, 0x12
        /*0026*/ 	.short	(.L_7 - .L_6)
	.align		4
.L_6:
        /*0028*/ 	.word	index@(triton_poi_fused_relu_6)
        /*002c*/ 	.word	0x00000000
.L_7:


//--------------------- .nv.info.triton_poi_fused_relu_6 --------------------------
	.section	.nv.info.triton_poi_fused_relu_6,"",@"SHT_CUDA_INFO"
	.sectionflags	@""
	.align	4


	//----- nvinfo : EIATTR_CUDA_API_VERSION
	.align		4
        /*0000*/ 	.byte	0x04, 0x37
        /*0002*/ 	.short	(.L_9 - .L_8)
.L_8:
        /*0004*/ 	.word	0x0000007c


	//----- nvinfo : EIATTR_KPARAM_INFO
	.align		4
.L_9:
        /*0008*/ 	.byte	0x04, 0x17
        /*000a*/ 	.short	(.L_11 - .L_10)
.L_10:
        /*000c*/ 	.word	0x00000000
        /*0010*/ 	.short	0x0001
        /*0012*/ 	.short	0x0008
        /*0014*/ 	.byte	0x00, 0xf0, 0x11, 0x00


	//----- nvinfo : EIATTR_KPARAM_INFO
	.align		4
.L_11:
        /*0018*/ 	.byte	0x04, 0x17
        /*001a*/ 	.short	(.L_13 - .L_12)
.L_12:
        /*001c*/ 	.word	0x00000000
        /*0020*/ 	.short	0x0000
        /*0022*/ 	.short	0x0000
        /*0024*/ 	.byte	0x00, 0xf4, 0x21, 0x00


	//----- nvinfo : EIATTR_SPARSE_MMA_MASK
	.align		4
.L_13:
        /*0028*/ 	.byte	0x03, 0x50
        /*002a*/ 	.short	0x0000


	//----- nvinfo : EIATTR_MAXREG_COUNT
	.align		4
        /*002c*/ 	.byte	0x03, 0x1b
        /*002e*/ 	.short	0x00ff


	//----- nvinfo : EIATTR_EXIT_INSTR_OFFSETS
	.align		4
        /*0030*/ 	.byte	0x04, 0x1c
        /*0032*/ 	.short	(.L_15 - .L_14)


	//   ....[0]....
.L_14:
        /*0034*/ 	.word	0x00000130


	//   ....[1]....
        /*0038*/ 	.word	0x00000150


	//----- nvinfo : EIATTR_REQNTID
	.align		4
.L_15:
        /*003c*/ 	.byte	0x04, 0x10
        /*003e*/ 	.short	(.L_17 - .L_16)
.L_16:
        /*0040*/ 	.word	0x00000080
        /*0044*/ 	.word	0x00000001
        /*0048*/ 	.word	0x00000001


	//----- nvinfo : EIATTR_CRS_STACK_SIZE
	.align		4
.L_17:
        /*004c*/ 	.byte	0x04, 0x1e
        /*004e*/ 	.short	(.L_19 - .L_18)
.L_18:
        /*0050*/ 	.word	0x00000000


	//----- nvinfo : EIATTR_CBANK_PARAM_SIZE
	.align		4
.L_19:
        /*0054*/ 	.byte	0x03, 0x19
        /*0056*/ 	.short	0x000c


	//----- nvinfo : EIATTR_PARAM_CBANK
	.align		4
        /*0058*/ 	.byte	0x04, 0x0a
        /*005a*/ 	.short	(.L_21 - .L_20)
	.align		4
.L_20:
        /*005c*/ 	.word	index@(.nv.constant0.triton_poi_fused_relu_6)
        /*0060*/ 	.short	0x0210
        /*0062*/ 	.short	0x000c


	//----- nvinfo : EIATTR_SW_WAR
	.align		4
.L_21:
        /*0064*/ 	.byte	0x04, 0x36
        /*0066*/ 	.short	(.L_23 - .L_22)
.L_22:
        /*0068*/ 	.word	0x00000008
.L_23:


//--------------------- .nv.callgraph             --------------------------
	.section	.nv.callgraph,"",@"SHT_CUDA_CALLGRAPH"
	.align	4
	.sectionentsize	8
	.align		4
        /*0000*/ 	.word	0x00000000
	.align		4
        /*0004*/ 	.word	0xffffffff
	.align		4
        /*0008*/ 	.word	0x00000000
	.align		4
        /*000c*/ 	.word	0xfffffffe
	.align		4
        /*0010*/ 	.word	0x00000000
	.align		4
        /*0014*/ 	.word	0xfffffffd
	.align		4
        /*0018*/ 	.word	0x00000000
	.align		4
        /*001c*/ 	.word	0xfffffffc


//--------------------- .text.triton_poi_fused_relu_6 --------------------------
	.section	.text.triton_poi_fused_relu_6,"ax",@progbits
	.align	128
        .global         triton_poi_fused_relu_6
        .type           triton_poi_fused_relu_6,@function
        .size           triton_poi_fused_relu_6,(.L_x_3 - triton_poi_fused_relu_6)
        .other          triton_poi_fused_relu_6,@"STO_CUDA_ENTRY STV_DEFAULT"
triton_poi_fused_relu_6:
.text.triton_poi_fused_relu_6:
[----:B------:R-:W0:Y:S02]  /*0000*/  LDC R1, c[0x0][0x28] ;  /* 0x00000a00ff017b82 */ /* 0x000e240000000800 */
[----:B------:R-:W1:Y:S01]  /*0010*/  S2R R0, SR_TID.X ;  /* 0x0000000000007919 */ /* 0x000e620000002100 */
[----:B------:R-:W2:Y:S01]  /*0020*/  LDC.64 R2, c[0x0][0x210] ;  /* 0x00008400ff027b82 */ /* 0x000ea20000000a00 */
[----:B------:R-:W-:Y:S01]  /*0030*/  ULDC.64 UR4, c[0x0][0x208] ;  /* 0x0000820000047ab9 */ /* 0x000fe20000000a00 */
[----:B------:R-:W-:Y:S01]  /*0040*/  BSSY B0, `(.L_x_0) ;  /* 0x000000a000007945 */ /* 0x000fe20003800000 */
[----:B------:R-:W3:Y:S01]  /*0050*/  S2R R5, SR_CTAID.X ;  /* 0x0000000000057919 */ /* 0x000ee20000002500 */
[----:B-1----:R-:W-:-:S05]  /*0060*/  IMAD.SHL.U32 R0, R0, 0x2, RZ ;  /* 0x0000000200007824 */ /* 0x002fca00078e00ff */
[----:B------:R-:W-:-:S05]  /*0070*/  LOP3.LUT R0, R0, 0xfe, RZ, 0xc0, !PT ;  /* 0x000000fe00007812 */ /* 0x000fca00078ec0ff */
[----:B---3--:R-:W-:-:S04]  /*0080*/  IMAD R5, R5, 0x100, R0 ;  /* 0x0000010005057824 */ /* 0x008fc800078e0200 */
[C---:B--2---:R-:W-:Y:S01]  /*0090*/  IMAD.WIDE R2, R5.reuse, 0x4, R2 ;  /* 0x0000000405027825 */ /* 0x044fe200078e0202 */
[----:B------:R-:W-:Y:S02]  /*00a0*/  ISETP.GE.AND P2, PT, R5, 0x400, PT ;  /* 0x000004000500780c */ /* 0x000fe40003f46270 */
[----:B------:R-:W-:-:S11]  /*00b0*/  CS2R R4, SRZ ;  /* 0x0000000000047805 */ /* 0x000fd6000001ff00 */
[----:B------:R-:W-:Y:S05]  /*00c0*/  @P2 BRA `(.L_x_1) ;  /* 0x0000000000042947 */ /* 0x000fea0003800000 */
[----:B------:R1:W5:Y:S02]  /*00d0*/  LDG.E.64 R4, desc[UR4][R2.64] ;  /* 0x0000000402047981 */ /* 0x000364000c1e1b00 */
.L_x_1:
[----:B------:R-:W-:Y:S05]  /*00e0*/  BSYNC B0 ;  /* 0x0000000000007941 */ /* 0x000fea0003800000 */
.L_x_0:
[C---:B-----5:R-:W-:Y:S02]  /*00f0*/  FSETP.GEU.AND P0, PT, R4.reuse, RZ, PT ;  /* 0x000000ff0400720b */ /* 0x060fe40003f0e000 */
[C---:B------:R-:W-:Y:S02]  /*0100*/  FSETP.GEU.AND P1, PT, R5.reuse, RZ, PT ;  /* 0x000000ff0500720b */ /* 0x040fe40003f2e000 */
[----:B------:R-:W-:Y:S02]  /*0110*/  FSEL R4, R4, RZ, P0 ;  /* 0x000000ff04047208 */ /* 0x000fe40000000000 */
[----:B------:R-:W-:Y:S01]  /*0120*/  FSEL R5, R5, RZ, P1 ;  /* 0x000000ff05057208 */ /* 0x000fe20000800000 */
[----:B------:R-:W-:Y:S08]  /*0130*/  @P2 EXIT ;  /* 0x000000000000294d */ /* 0x000ff00003800000 */
[----:B------:R-:W-:Y:S01]  /*0140*/  STG.E.64 desc[UR4][R2.64], R4 ;  /* 0x0000000402007986 */ /* 0x000fe2000c101b04 */
[----:B------:R-:W-:Y:S05]  /*0150*/  EXIT ;  /* 0x000000000000794d */ /* 0x000fea0003800000 */
.L_x_2:
[----:B------:R-:W-:-:S00]  /*0160*/  BRA `(.L_x_2) ;  /* 0xfffffffc00fc7947 */ /* 0x000fc0000383ffff */
[----:B------:R-:W-:-:S00]  /*0170*/  NOP ;  /* 0x0000000000007918 */ /* 0x000fc00000000000 */
        /* <DEDUP_REMOVED lines=8> */
.L_x_3:


//--------------------- .nv.constant0.triton_poi_fused_relu_6 --------------------------
	.section	.nv.constant0.triton_poi_fused_relu_6,"a",@progbits
	.sectionflags	@""
	.align	4
.nv.constant0.triton_poi_fused_relu_6:
	.zero		540
